	.headerflags	@"EF_CUDA_TEXMODE_UNIFIED EF_CUDA_64BIT_ADDRESS EF_CUDA_ACCELERATORS EF_CUDA_SM90 EF_CUDA_VIRTUAL_SM(EF_CUDA_SM90)"
	.elftype	@"ET_EXEC"


//--------------------- .nv.info                  --------------------------
	.section	.nv.info,"",@"SHT_CUDA_INFO"
	.align	4


	//----- nvinfo : EIATTR_REGCOUNT
	.align		4
        /*0000*/ 	.byte	0x04, 0x2f
        /*0002*/ 	.short	(.L_1 - .L_0)
	.align		4
.L_0:
        /*0004*/ 	.word	index@(triton_poi_fused_convolution_leaky_relu_1)
        /*0008*/ 	.word	0x0000000e


	//----- nvinfo : EIATTR_MIN_STACK_SIZE
	.align		4
.L_1:
        /*000c*/ 	.byte	0x04, 0x12
        /*000e*/ 	.short	(.L_3 - .L_2)
	.align		4
.L_2:
        /*0010*/ 	.word	index@(triton_poi_fused_convolution_leaky_relu_1)
        /*0014*/ 	.word	0x00000000


	//----- nvinfo : EIATTR_FRAME_SIZE
	.align		4
.L_3:
        /*0018*/ 	.byte	0x04, 0x11
        /*001a*/ 	.short	(.L_5 - .L_4)
	.align		4
.L_4:
        /*001c*/ 	.word	index@(triton_poi_fused_convolution_leaky_relu_1)
        /*0020*/ 	.word	0x00000000


	//----- nvinfo : EIATTR_MIN_STACK_SIZE
	.align		4
.L_5:
        /*0024*/ 	.byte	0x04, 0x12
        /*0026*/ 	.short	(.L_7 - .L_6)
	.align		4
.L_6:
        /*0028*/ 	.word	index@(triton_poi_fused_convolution_leaky_relu_1)
        /*002c*/ 	.word	0x00000000
.L_7:


//--------------------- .nv.info.triton_poi_fused_convolution_leaky_relu_1 --------------------------
	.section	.nv.info.triton_poi_fused_convolution_leaky_relu_1,"",@"SHT_CUDA_INFO"
	.sectionflags	@""
	.align	4


	//----- nvinfo : EIATTR_CUDA_API_VERSION
	.align		4
        /*0000*/ 	.byte	0x04, 0x37
        /*0002*/ 	.short	(.L_9 - .L_8)
.L_8:
        /*0004*/ 	.word	0x0000007c


	//----- nvinfo : EIATTR_KPARAM_INFO
	.align		4
.L_9:
        /*0008*/ 	.byte	0x04, 0x17
        /*000a*/ 	.short	(.L_11 - .L_10)
.L_10:
        /*000c*/ 	.word	0x00000000
        /*0010*/ 	.short	0x0003
        /*0012*/ 	.short	0x0018
        /*0014*/ 	.byte	0x00, 0xf0, 0x11, 0x00


	//----- nvinfo : EIATTR_KPARAM_INFO
	.align		4
.L_11:
        /*0018*/ 	.byte	0x04, 0x17
        /*001a*/ 	.short	(.L_13 - .L_12)
.L_12:
        /*001c*/ 	.word	0x00000000
        /*0020*/ 	.short	0x0002
        /*0022*/ 	.short	0x0010
        /*0024*/ 	.byte	0x00, 0xf4, 0x21, 0x00


	//----- nvinfo : EIATTR_KPARAM_INFO
	.align		4
.L_13:
        /*0028*/ 	.byte	0x04, 0x17
        /*002a*/ 	.short	(.L_15 - .L_14)
.L_14:
        /*002c*/ 	.word	0x00000000
        /*0030*/ 	.short	0x0001
        /*0032*/ 	.short	0x0008
        /*0034*/ 	.byte	0x00, 0xf4, 0x21, 0x00


	//----- nvinfo : EIATTR_KPARAM_INFO
	.align		4
.L_15:
        /*0038*/ 	.byte	0x04, 0x17
        /*003a*/ 	.short	(.L_17 - .L_16)
.L_16:
        /*003c*/ 	.word	0x00000000
        /*0040*/ 	.short	0x0000
        /*0042*/ 	.short	0x0000
        /*0044*/ 	.byte	0x00, 0xf4, 0x21, 0x00


	//----- nvinfo : EIATTR_SPARSE_MMA_MASK
	.align		4
.L_17:
        /*0048*/ 	.byte	0x03, 0x50
        /*004a*/ 	.short	0x0000


	//----- nvinfo : EIATTR_MAXREG_COUNT
	.align		4
        /*004c*/ 	.byte	0x03, 0x1b
        /*004e*/ 	.short	0x00ff


	//----- nvinfo : EIATTR_EXIT_INSTR_OFFSETS
	.align		4
        /*0050*/ 	.byte	0x04, 0x1c
        /*0052*/ 	.short	(.L_19 - .L_18)


	//   ....[0]....
.L_18:
        /*0054*/ 	.word	0x00000220


	//----- nvinfo : EIATTR_REQNTID
	.align		4
.L_19:
        /*0058*/ 	.byte	0x04, 0x10
        /*005a*/ 	.short	(.L_21 - .L_20)
.L_20:
        /*005c*/ 	.word	0x00000080
        /*0060*/ 	.word	0x00000001
        /*0064*/ 	.word	0x00000001


	//----- nvinfo : EIATTR_CBANK_PARAM_SIZE
	.align		4
.L_21:
        /*0068*/ 	.byte	0x03, 0x19
        /*006a*/ 	.short	0x001c


	//----- nvinfo : EIATTR_PARAM_CBANK
	.align		4
        /*006c*/ 	.byte	0x04, 0x0a
        /*006e*/ 	.short	(.L_23 - .L_22)
	.align		4
.L_22:
        /*0070*/ 	.word	index@(.nv.constant0.triton_poi_fused_convolution_leaky_relu_1)
        /*0074*/ 	.short	0x0210
        /*0076*/ 	.short	0x001c


	//----- nvinfo : EIATTR_SW_WAR
	.align		4
.L_23:
        /*0078*/ 	.byte	0x04, 0x36
        /*007a*/ 	.short	(.L_25 - .L_24)
.L_24:
        /*007c*/ 	.word	0x00000008
.L_25:


//--------------------- .nv.callgraph             --------------------------
	.section	.nv.callgraph,"",@"SHT_CUDA_CALLGRAPH"
	.align	4
	.sectionentsize	8
	.align		4
        /*0000*/ 	.word	0x00000000
	.align		4
        /*0004*/ 	.word	0xffffffff
	.align		4
        /*0008*/ 	.word	0x00000000
	.align		4
        /*000c*/ 	.word	0xfffffffe
	.align		4
        /*0010*/ 	.word	0x00000000
	.align		4
        /*0014*/ 	.word	0xfffffffd
	.align		4
        /*0018*/ 	.word	0x00000000
	.align		4
        /*001c*/ 	.word	0xfffffffc


//--------------------- .text.triton_poi_fused_convolution_leaky_relu_1 --------------------------
	.section	.text.triton_poi_fused_convolution_leaky_relu_1,"ax",@progbits
	.align	128
        .global         triton_poi_fused_convolution_leaky_relu_1
        .type           triton_poi_fused_convolution_leaky_relu_1,@function
        .size           triton_poi_fused_convolution_leaky_relu_1,(.L_x_1 - triton_poi_fused_convolution_leaky_relu_1)
        .other          triton_poi_fused_convolution_leaky_relu_1,@"STO_CUDA_ENTRY STV_DEFAULT"
triton_poi_fused_convolution_leaky_relu_1:
.text.triton_poi_fused_convolution_leaky_relu_1:
[----:B------:R-:W-:Y:S01]  /*0000*/  LDC R1, c[0x0][0x28] ;  /* 0x00000a00ff017b82 */ /* 0x000fe20000000800 */
[----:B------:R-:W1:Y:S07]  /*0010*/  S2R R0, SR_TID.X ;  /* 0x0000000000007919 */ /* 0x000e6e0000002100 */
[----:B------:R-:W2:Y:S01]  /*0020*/  LDC.64 R4, c[0x0][0x218] ;  /* 0x00008600ff047b82 */ /* 0x000ea20000000a00 */
[----:B------:R-:W-:Y:S01]  /*0030*/  ULDC.64 UR4, c[0x0][0x208] ;  /* 0x0000820000047ab9 */ /* 0x000fe20000000a00 */
[----:B------:R-:W-:Y:S01]  /*0040*/  ULDC.64 UR6, c[0x0][0x220] ;  /* 0x0000880000067ab9 */ /* 0x000fe20000000a00 */
[----:B------:R-:W3:Y:S05]  /*0050*/  S2R R7, SR_CTAID.X ;  /* 0x0000000000077919 */ /* 0x000eea0000002500 */
[----:B------:R-:W4:Y:S01]  /*0060*/  LDC.64 R2, c[0x0][0x210] ;  /* 0x00008400ff027b82 */ /* 0x000f220000000a00 */
[----:B-1----:R-:W-:Y:S01]  /*0070*/  IMAD.SHL.U32 R0, R0, 0x2, RZ ;  /* 0x0000000200007824 */ /* 0x002fe200078e00ff */
[----:B---3--:R-:W-:-:S04]  /*0080*/  SHF.R.S32.HI R6, RZ, 0x17, R7 ;  /* 0x00000017ff067819 */ /* 0x008fc80000011407 */
[----:B------:R-:W-:Y:S02]  /*0090*/  LOP3.LUT R0, R0, 0xfe, RZ, 0xc0, !PT ;  /* 0x000000fe00007812 */ /* 0x000fe400078ec0ff */
[----:B------:R-:W-:-:S03]  /*00a0*/  SGXT R6, R6, 0x1 ;  /* 0x000000010606781a */ /* 0x000fc60000000200 */
[----:B------:R-:W-:-:S04]  /*00b0*/  IMAD R7, R7, 0x100, R0 ;  /* 0x0000010007077824 */ /* 0x000fc800078e0200 */
[----:B----4-:R-:W-:Y:S01]  /*00c0*/  IMAD.WIDE R2, R7, 0x4, R2 ;  /* 0x0000000407027825 */ /* 0x010fe200078e0202 */
[----:B------:R-:W-:-:S04]  /*00d0*/  LEA.HI R6, R6, R7, RZ, 0x6 ;  /* 0x0000000706067211 */ /* 0x000fc800078f30ff */
[----:B------:R-:W-:-:S04]  /*00e0*/  SHF.R.S32.HI R6, RZ, 0x6, R6 ;  /* 0x00000006ff067819 */ /* 0x000fc80000011406 */
[----:B------:R-:W-:-:S04]  /*00f0*/  LEA.HI R0, R6, R6, RZ, 0x4 ;  /* 0x0000000606007211 */ /* 0x000fc800078f20ff */
[----:B------:R-:W-:-:S05]  /*0100*/  LOP3.LUT R9, R0, 0xfffffff0, RZ, 0xc0, !PT ;  /* 0xfffffff000097812 */ /* 0x000fca00078ec0ff */
[----:B------:R-:W-:-:S04]  /*0110*/  IMAD.IADD R9, R6, 0x1, -R9 ;  /* 0x0000000106097824 */ /* 0x000fc800078e0a09 */
[----:B--2---:R-:W-:Y:S02]  /*0120*/  IMAD.WIDE R4, R9, 0x4, R4 ;  /* 0x0000000409047825 */ /* 0x004fe400078e0204 */
[----:B------:R-:W2:Y:S04]  /*0130*/  LDG.E.64 R8, desc[UR4][R2.64] ;  /* 0x0000000402087981 */ /* 0x000ea8000c1e1b00 */
[----:B------:R-:W2:Y:S01]  /*0140*/  LDG.E.EL R4, desc[UR4][R4.64] ;  /* 0x0000000404047981 */ /* 0x000ea2000c2e1900 */
[----:B------:R-:W-:-:S04]  /*0150*/  IADD3 R6, P2, R7, UR6, RZ ;  /* 0x0000000607067c10 */ /* 0x000fc8000ff5e0ff */
[----:B------:R-:W-:Y:S02]  /*0160*/  LEA.HI.X.SX32 R7, R7, UR7, 0x1, P2 ;  /* 0x0000000707077c11 */ /* 0x000fe400090f0eff */
[CC--:B--2---:R-:W-:Y:S01]  /*0170*/  FSETP.GT.AND P0, PT, R9.reuse, -R4.reuse, PT ;  /* 0x800000040900720b */ /* 0x0c4fe20003f04000 */
[--C-:B------:R-:W-:Y:S01]  /*0180*/  FADD R9, R9, R4.reuse ;  /* 0x0000000409097221 */ /* 0x100fe20000000000 */
[C---:B------:R-:W-:Y:S01]  /*0190*/  FSETP.GT.AND P1, PT, R8.reuse, -R4, PT ;  /* 0x800000040800720b */ /* 0x040fe20003f24000 */
[----:B------:R-:W-:Y:S01]  /*01a0*/  FADD R8, R8, R4 ;  /* 0x0000000408087221 */ /* 0x000fe20000000000 */
[----:B------:R-:W-:Y:S02]  /*01b0*/  SEL R11, RZ, 0x100, !P0 ;  /* 0x00000100ff0b7807 */ /* 0x000fe40004000000 */
[----:B------:R-:W-:-:S05]  /*01c0*/  SEL R0, RZ, 0x1, !P1 ;  /* 0x00000001ff007807 */ /* 0x000fca0004800000 */
[----:B------:R-:W-:Y:S02]  /*01d0*/  IMAD.IADD R11, R0, 0x1, R11 ;  /* 0x00000001000b7824 */ /* 0x000fe400078e020b */
[----:B------:R-:W-:Y:S02]  /*01e0*/  @!P0 FMUL R9, R9, 0.10000000149011611938 ;  /* 0x3dcccccd09098820 */ /* 0x000fe40000400000 */
[----:B------:R-:W-:Y:S01]  /*01f0*/  @!P1 FMUL R8, R8, 0.10000000149011611938 ;  /* 0x3dcccccd08089820 */ /* 0x000fe20000400000 */
[----:B------:R-:W-:Y:S04]  /*0200*/  STG.E.U16 desc[UR4][R6.64], R11 ;  /* 0x0000000b06007986 */ /* 0x000fe8000c101504 */
[----:B------:R-:W-:Y:S01]  /*0210*/  STG.E.64 desc[UR4][R2.64], R8 ;  /* 0x0000000802007986 */ /* 0x000fe2000c101b04 */
[----:B------:R-:W-:Y:S05]  /*0220*/  EXIT ;  /* 0x000000000000794d */ /* 0x000fea0003800000 */
.L_x_0:
[----:B------:R-:W-:-:S00]  /*0230*/  BRA `(.L_x_0) ;  /* 0xfffffffc00fc7947 */ /* 0x000fc0000383ffff */
[----:B------:R-:W-:-:S00]  /*0240*/  NOP ;  /* 0x0000000000007918 */ /* 0x000fc00000000000 */
        /* <DEDUP_REMOVED lines=11> */
.L_x_1:


//--------------------- .nv.constant0.triton_poi_fused_convolution_leaky_relu_1 --------------------------
	.section	.nv.constant0.triton_poi_fused_convolution_leaky_relu_1,"a",@progbits
	.sectionflags	@""
	.align	4
.nv.constant0.triton_poi_fused_convolution_leaky_relu_1:
	.zero		556
